//
// Generated by NVIDIA NVVM Compiler
//
// Compiler Build ID: CL-36424714
// Cuda compilation tools, release 13.0, V13.0.88
// Based on NVVM 20.0.0
//

.version 9.0
.target sm_100
.address_size 64

	// .globl	_Z13parallel_scanPfS_i
.extern .shared .align 16 .b8 temp[];

.visible .entry _Z13parallel_scanPfS_i(
	.param .u64 .ptr .align 1 _Z13parallel_scanPfS_i_param_0,
	.param .u64 .ptr .align 1 _Z13parallel_scanPfS_i_param_1,
	.param .u32 _Z13parallel_scanPfS_i_param_2
)
{
	.reg .pred 	%p<5>;
	.reg .b32 	%r<35>;
	.reg .b32 	%f<12>;
	.reg .b64 	%rd<9>;

	ld.param.u64 	%rd3, [_Z13parallel_scanPfS_i_param_0];
	ld.param.u64 	%rd2, [_Z13parallel_scanPfS_i_param_1];
	ld.param.u32 	%r8, [_Z13parallel_scanPfS_i_param_2];
	cvta.to.global.u64 	%rd4, %rd3;
	mov.u32 	%r1, %tid.x;
	mul.wide.u32 	%rd5, %r1, 4;
	add.s64 	%rd1, %rd4, %rd5;
	mov.b32 	%r9, 0;
	st.global.u32 	[%rd1], %r9;
	setp.eq.s32 	%p1, %r1, 0;
	mov.f32 	%f10, 0f00000000;
	@%p1 bra 	$L__BB0_2;
	cvta.to.global.u64 	%rd6, %rd2;
	add.s32 	%r10, %r1, -1;
	mul.wide.u32 	%rd7, %r10, 4;
	add.s64 	%rd8, %rd6, %rd7;
	ld.global.f32 	%f10, [%rd8];
$L__BB0_2:
	shl.b32 	%r12, %r1, 2;
	mov.u32 	%r13, temp;
	add.s32 	%r2, %r13, %r12;
	st.shared.f32 	[%r2], %f10;
	bar.sync 	0;
	setp.lt.s32 	%p2, %r8, 2;
	mov.b32 	%r34, 0;
	@%p2 bra 	$L__BB0_8;
	mov.b32 	%r33, 0;
	mov.b32 	%r32, 1;
$L__BB0_4:
	xor.b32  	%r34, %r33, 1;
	setp.lt.u32 	%p3, %r1, %r32;
	@%p3 bra 	$L__BB0_6;
	mad.lo.s32 	%r16, %r33, %r8, %r1;
	sub.s32 	%r17, %r16, %r32;
	shl.b32 	%r18, %r17, 2;
	add.s32 	%r20, %r13, %r18;
	ld.shared.f32 	%f7, [%r20];
	shl.b32 	%r21, %r32, 2;
	add.s32 	%r22, %r20, %r21;
	ld.shared.f32 	%f8, [%r22];
	add.f32 	%f11, %f7, %f8;
	bra.uni 	$L__BB0_7;
$L__BB0_6:
	mul.lo.s32 	%r23, %r33, %r8;
	shl.b32 	%r24, %r23, 2;
	add.s32 	%r25, %r2, %r24;
	ld.shared.f32 	%f11, [%r25];
$L__BB0_7:
	mul.lo.s32 	%r26, %r34, %r8;
	shl.b32 	%r27, %r26, 2;
	add.s32 	%r28, %r2, %r27;
	st.shared.f32 	[%r28], %f11;
	bar.sync 	0;
	shl.b32 	%r32, %r32, 1;
	setp.lt.s32 	%p4, %r32, %r8;
	mov.u32 	%r33, %r34;
	@%p4 bra 	$L__BB0_4;
$L__BB0_8:
	mul.lo.s32 	%r29, %r34, %r8;
	shl.b32 	%r30, %r29, 2;
	add.s32 	%r31, %r2, %r30;
	ld.shared.f32 	%f9, [%r31];
	st.global.f32 	[%rd1], %f9;
	ret;

}


// ===== COMPILED SASS (sm_100) =====

	.target	sm_100

	.elftype	@"ET_EXEC"


//--------------------- .note.nv.tkinfo           --------------------------
	.section	.note.nv.tkinfo,"",@"SHT_NOTE"
	.sectionflags	@"SHF_NOTE_NV_TKINFO"
	.tkinfo
        /*0018*/ 	.word	0x00000002
        /*0030*/ 	.string	""
        /*0030*/ 	.string	"ptxas"
        /*0030*/ 	.string	"Cuda compilation tools, release 13.0, V13.0.88"
        /*0030*/ 	.string	"Build cuda_13.0.r13.0/compiler.36424714_0"
        /*0030*/ 	.string	"-arch sm_100 -m 64 "



//--------------------- .note.nv.cuinfo           --------------------------
	.section	.note.nv.cuinfo,"",@"SHT_NOTE"
	.sectionflags	@"SHF_NOTE_NV_CUINFO"
        /*0018*/ 	.short	0x0002
        /*001a*/ 	.short	0x0064
        /*001c*/ 	.short	0x0082
	.zero		2


//--------------------- .nv.info                  --------------------------
	.section	.nv.info,"",@"SHT_CUDA_INFO"
	.align	4


	//----- nvinfo : EIATTR_REGCOUNT
	.align		4
        /*0000*/ 	.byte	0x04, 0x2f
        /*0002*/ 	.short	(.L_1 - .L_0)
	.align		4
.L_0:
        /*0004*/ 	.word	index@(_Z13parallel_scanPfS_i)
        /*0008*/ 	.word	0x0000000e


	//----- nvinfo : EIATTR_FRAME_SIZE
	.align		4
.L_1:
        /*000c*/ 	.byte	0x04, 0x11
        /*000e*/ 	.short	(.L_3 - .L_2)
	.align		4
.L_2:
        /*0010*/ 	.word	index@(_Z13parallel_scanPfS_i)
        /*0014*/ 	.word	0x00000000


	//----- nvinfo : EIATTR_MIN_STACK_SIZE
	.align		4
.L_3:
        /*0018*/ 	.byte	0x04, 0x12
        /*001a*/ 	.short	(.L_5 - .L_4)
	.align		4
.L_4:
        /*001c*/ 	.word	index@(_Z13parallel_scanPfS_i)
        /*0020*/ 	.word	0x00000000
.L_5:


//--------------------- .nv.compat                --------------------------
	.section	.nv.compat,"",@"SHT_CUDA_COMPAT_INFO"
	.align	4
        /*0000*/ 	.byte	0x02, 0x09, 0x00, 0x00, 0x02, 0x02, 0x01, 0x00, 0x02, 0x05, 0x05, 0x00, 0x03, 0x07, 0x01, 0x01
        /*0010*/ 	.byte	0x02, 0x03, 0x00, 0x00, 0x02, 0x06, 0x01, 0x00, 0x04, 0x0b, 0x08, 0x00, 0x09, 0x00, 0x00, 0x00
        /*0020*/ 	.byte	0x00, 0x00, 0x00, 0x00


//--------------------- .nv.info._Z13parallel_scanPfS_i --------------------------
	.section	.nv.info._Z13parallel_scanPfS_i,"",@"SHT_CUDA_INFO"
	.sectionflags	@""
	.align	4


	//----- nvinfo : EIATTR_CUDA_API_VERSION
	.align		4
        /*0000*/ 	.byte	0x04, 0x37
        /*0002*/ 	.short	(.L_7 - .L_6)
.L_6:
        /*0004*/ 	.word	0x00000082


	//----- nvinfo : EIATTR_KPARAM_INFO
	.align		4
.L_7:
        /*0008*/ 	.byte	0x04, 0x17
        /*000a*/ 	.short	(.L_9 - .L_8)
.L_8:
        /*000c*/ 	.word	0x00000000
        /*0010*/ 	.short	0x0002
        /*0012*/ 	.short	0x0010
        /*0014*/ 	.byte	0x00, 0xf0, 0x11, 0x00


	//----- nvinfo : EIATTR_KPARAM_INFO
	.align		4
.L_9:
        /*0018*/ 	.byte	0x04, 0x17
        /*001a*/ 	.short	(.L_11 - .L_10)
.L_10:
        /*001c*/ 	.word	0x00000000
        /*0020*/ 	.short	0x0001
        /*0022*/ 	.short	0x0008
        /*0024*/ 	.byte	0x00, 0xf5, 0x21, 0x00


	//----- nvinfo : EIATTR_KPARAM_INFO
	.align		4
.L_11:
        /*0028*/ 	.byte	0x04, 0x17
        /*002a*/ 	.short	(.L_13 - .L_12)
.L_12:
        /*002c*/ 	.word	0x00000000
        /*0030*/ 	.short	0x0000
        /*0032*/ 	.short	0x0000
        /*0034*/ 	.byte	0x00, 0xf5, 0x21, 0x00


	//----- nvinfo : EIATTR_SPARSE_MMA_MASK
	.align		4
.L_13:
        /*0038*/ 	.byte	0x03, 0x50
        /*003a*/ 	.short	0x0000


	//----- nvinfo : EIATTR_MAXREG_COUNT
	.align		4
        /*003c*/ 	.byte	0x03, 0x1b
        /*003e*/ 	.short	0x00ff


	//----- nvinfo : EIATTR_NUM_BARRIERS
	.align		4
        /*0040*/ 	.byte	0x02, 0x4c
        /*0042*/ 	.byte	0x01
	.zero		1


	//----- nvinfo : EIATTR_MERCURY_ISA_VERSION
	.align		4
        /*0044*/ 	.byte	0x03, 0x5f
        /*0046*/ 	.short	0x0101


	//----- nvinfo : EIATTR_VRC_CTA_INIT_COUNT
	.align		4
        /*0048*/ 	.byte	0x02, 0x4a
	.zero		1
	.zero		1


	//----- nvinfo : EIATTR_EXIT_INSTR_OFFSETS
	.align		4
        /*004c*/ 	.byte	0x04, 0x1c
        /*004e*/ 	.short	(.L_15 - .L_14)


	//   ....[0]....
.L_14:
        /*0050*/ 	.word	0x000003a0


	//----- nvinfo : EIATTR_CRS_STACK_SIZE
	.align		4
.L_15:
        /*0054*/ 	.byte	0x04, 0x1e
        /*0056*/ 	.short	(.L_17 - .L_16)
.L_16:
        /*0058*/ 	.word	0x00000000


	//----- nvinfo : EIATTR_CBANK_PARAM_SIZE
	.align		4
.L_17:
        /*005c*/ 	.byte	0x03, 0x19
        /*005e*/ 	.short	0x0014


	//----- nvinfo : EIATTR_PARAM_CBANK
	.align		4
        /*0060*/ 	.byte	0x04, 0x0a
        /*0062*/ 	.short	(.L_19 - .L_18)
	.align		4
.L_18:
        /*0064*/ 	.word	index@(.nv.constant0._Z13parallel_scanPfS_i)
        /*0068*/ 	.short	0x0380
        /*006a*/ 	.short	0x0014


	//----- nvinfo : EIATTR_SW_WAR
	.align		4
.L_19:
        /*006c*/ 	.byte	0x04, 0x36
        /*006e*/ 	.short	(.L_21 - .L_20)
.L_20:
        /*0070*/ 	.word	0x00000008
.L_21:


//--------------------- .nv.callgraph             --------------------------
	.section	.nv.callgraph,"",@"SHT_CUDA_CALLGRAPH"
	.align	4
	.sectionentsize	8
	.align		4
        /*0000*/ 	.word	0x00000000
	.align		4
        /*0004*/ 	.word	0xffffffff
	.align		4
        /*0008*/ 	.word	0x00000000
	.align		4
        /*000c*/ 	.word	0xfffffffe
	.align		4
        /*0010*/ 	.word	0x00000000
	.align		4
        /*0014*/ 	.word	0xfffffffd
	.align		4
        /*0018*/ 	.word	0x00000000
	.align		4
        /*001c*/ 	.word	0xfffffffc


//--------------------- .text._Z13parallel_scanPfS_i --------------------------
	.section	.text._Z13parallel_scanPfS_i,"ax",@progbits
	.align	128
        .global         _Z13parallel_scanPfS_i
        .type           _Z13parallel_scanPfS_i,@function
        .size           _Z13parallel_scanPfS_i,(.L_x_6 - _Z13parallel_scanPfS_i)
        .other          _Z13parallel_scanPfS_i,@"STO_CUDA_ENTRY STV_DEFAULT"
_Z13parallel_scanPfS_i:
.text._Z13parallel_scanPfS_i:
[----:B------:R-:W-:Y:S01]  /*0000*/  LDC R1, c[0x0][0x37c] ;  /* 0x0000df00ff017b82 */ /* 0x000fe20000000800 */
[----:B------:R-:W0:Y:S07]  /*0010*/  S2R R9, SR_TID.X ;  /* 0x0000000000097919 */ /* 0x000e2e0000002100 */
[----:B------:R-:W1:Y:S01]  /*0020*/  LDC.64 R2, c[0x0][0x380] ;  /* 0x0000e000ff027b82 */ /* 0x000e620000000a00 */
[----:B------:R-:W2:Y:S01]  /*0030*/  LDCU.64 UR6, c[0x0][0x358] ;  /* 0x00006b00ff0677ac */ /* 0x000ea20008000a00 */
[----:B------:R-:W-:Y:S01]  /*0040*/  HFMA2 R0, -RZ, RZ, 0, 0 ;  /* 0x00000000ff007431 */ /* 0x000fe200000001ff */
[C---:B0-----:R-:W-:Y:S01]  /*0050*/  ISETP.NE.AND P0, PT, R9.reuse, RZ, PT ;  /* 0x000000ff0900720c */ /* 0x041fe20003f05270 */
[----:B-1----:R-:W-:-:S05]  /*0060*/  IMAD.WIDE.U32 R2, R9, 0x4, R2 ;  /* 0x0000000409027825 */ /* 0x002fca00078e0002 */
[----:B--2---:R0:W-:Y:S07]  /*0070*/  STG.E desc[UR6][R2.64], RZ ;  /* 0x000000ff02007986 */ /* 0x0041ee000c101906 */
[----:B------:R-:W1:Y:S01]  /*0080*/  @P0 LDC.64 R4, c[0x0][0x388] ;  /* 0x0000e200ff040b82 */ /* 0x000e620000000a00 */
[----:B------:R-:W-:-:S05]  /*0090*/  @P0 IADD3 R7, PT, PT, R9, -0x1, RZ ;  /* 0xffffffff09070810 */ /* 0x000fca0007ffe0ff */
[----:B-1----:R-:W-:-:S05]  /*00a0*/  @P0 IMAD.WIDE.U32 R4, R7, 0x4, R4 ;  /* 0x0000000407040825 */ /* 0x002fca00078e0004 */
[----:B------:R-:W2:Y:S01]  /*00b0*/  @P0 LDG.E R0, desc[UR6][R4.64] ;  /* 0x0000000604000981 */ /* 0x000ea2000c1e1900 */
[----:B------:R-:W1:Y:S01]  /*00c0*/  S2UR UR5, SR_CgaCtaId ;  /* 0x00000000000579c3 */ /* 0x000e620000008800 */
[----:B------:R-:W-:Y:S01]  /*00d0*/  UMOV UR4, 0x400 ;  /* 0x0000040000047882 */ /* 0x000fe20000000000 */
[----:B------:R-:W-:Y:S01]  /*00e0*/  MOV R6, RZ ;  /* 0x000000ff00067202 */ /* 0x000fe20000000f00 */
[----:B-1----:R-:W-:Y:S01]  /*00f0*/  ULEA UR4, UR5, UR4, 0x18 ;  /* 0x0000000405047291 */ /* 0x002fe2000f8ec0ff */
[----:B------:R-:W1:Y:S05]  /*0100*/  LDCU UR5, c[0x0][0x390] ;  /* 0x00007200ff0577ac */ /* 0x000e6a0008000800 */
[----:B------:R-:W-:Y:S01]  /*0110*/  LEA R7, R9, UR4, 0x2 ;  /* 0x0000000409077c11 */ /* 0x000fe2000f8e10ff */
[----:B-1----:R-:W-:-:S05]  /*0120*/  IMAD.U32 R11, RZ, RZ, UR5 ;  /* 0x00000005ff0b7e24 */ /* 0x002fca000f8e00ff */
[----:B------:R-:W-:Y:S01]  /*0130*/  ISETP.GE.AND P0, PT, R11, 0x2, PT ;  /* 0x000000020b00780c */ /* 0x000fe20003f06270 */
[----:B--2---:R0:W-:Y:S01]  /*0140*/  STS [R7], R0 ;  /* 0x0000000007007388 */ /* 0x0041e20000000800 */
[----:B------:R-:W-:Y:S11]  /*0150*/  BAR.SYNC.DEFER_BLOCKING 0x0 ;  /* 0x0000000000007b1d */ /* 0x000ff60000010000 */
[----:B------:R-:W-:Y:S05]  /*0160*/  @!P0 BRA `(.L_x_0) ;  /* 0x00000000007c8947 */ /* 0x000fea0003800000 */
[----:B------:R-:W-:Y:S01]  /*0170*/  BSSY.RECONVERGENT B0, `(.L_x_0) ;  /* 0x000001e000007945 */ /* 0x000fe20003800200 */
[----:B0-----:R-:W-:Y:S01]  /*0180*/  IMAD.MOV.U32 R0, RZ, RZ, RZ ;  /* 0x000000ffff007224 */ /* 0x001fe200078e00ff */
[----:B------:R-:W-:Y:S01]  /*0190*/  MOV R4, 0x1 ;  /* 0x0000000100047802 */ /* 0x000fe20000000f00 */
[----:B------:R-:W0:Y:S06]  /*01a0*/  LDCU UR5, c[0x0][0x390] ;  /* 0x00007200ff0577ac */ /* 0x000e2c0008000800 */
.L_x_4:
[----:B------:R-:W-:Y:S01]  /*01b0*/  ISETP.GE.U32.AND P0, PT, R9, R4, PT ;  /* 0x000000040900720c */ /* 0x000fe20003f06070 */
[----:B------:R-:W-:Y:S01]  /*01c0*/  BSSY.RECONVERGENT B1, `(.L_x_1) ;  /* 0x0000010000017945 */ /* 0x000fe20003800200 */
[----:B------:R-:W-:-:S11]  /*01d0*/  LOP3.LUT R6, R0, 0x1, RZ, 0x3c, !PT ;  /* 0x0000000100067812 */ /* 0x000fd600078e3cff */
[----:B-1----:R-:W-:Y:S05]  /*01e0*/  @!P0 BRA `(.L_x_2) ;  /* 0x0000000000248947 */ /* 0x002fea0003800000 */
[----:B0-----:R-:W-:-:S04]  /*01f0*/  IMAD.U32 R11, RZ, RZ, UR5 ;  /* 0x00000005ff0b7e24 */ /* 0x001fc8000f8e00ff */
[----:B------:R-:W-:-:S05]  /*0200*/  IMAD R5, R0, R11, R9 ;  /* 0x0000000b00057224 */ /* 0x000fca00078e0209 */
[----:B------:R-:W-:-:S04]  /*0210*/  IADD3 R5, PT, PT, R5, -R4, RZ ;  /* 0x8000000405057210 */ /* 0x000fc80007ffe0ff */
[----:B------:R-:W-:-:S05]  /*0220*/  LEA R5, R5, UR4, 0x2 ;  /* 0x0000000405057c11 */ /* 0x000fca000f8e10ff */
[----:B------:R-:W-:Y:S02]  /*0230*/  IMAD R0, R4, 0x4, R5 ;  /* 0x0000000404007824 */ /* 0x000fe400078e0205 */
[----:B------:R-:W-:Y:S04]  /*0240*/  LDS R5, [R5] ;  /* 0x0000000005057984 */ /* 0x000fe80000000800 */
[----:B------:R-:W0:Y:S02]  /*0250*/  LDS R0, [R0] ;  /* 0x0000000000007984 */ /* 0x000e240000000800 */
[----:B0-----:R-:W-:Y:S01]  /*0260*/  FADD R8, R5, R0 ;  /* 0x0000000005087221 */ /* 0x001fe20000000000 */
[----:B------:R-:W-:Y:S06]  /*0270*/  BRA `(.L_x_3) ;  /* 0x0000000000107947 */ /* 0x000fec0003800000 */
.L_x_2:
[----:B0-----:R-:W-:-:S05]  /*0280*/  MOV R11, UR5 ;  /* 0x00000005000b7c02 */ /* 0x001fca0008000f00 */
[----:B------:R-:W-:-:S04]  /*0290*/  IMAD R0, R0, R11, RZ ;  /* 0x0000000b00007224 */ /* 0x000fc800078e02ff */
[----:B------:R-:W-:-:S05]  /*02a0*/  IMAD R0, R0, 0x4, R7 ;  /* 0x0000000400007824 */ /* 0x000fca00078e0207 */
[----:B------:R0:W1:Y:S02]  /*02b0*/  LDS R8, [R0] ;  /* 0x0000000000087984 */ /* 0x0000640000000800 */
.L_x_3:
[----:B------:R-:W-:Y:S05]  /*02c0*/  BSYNC.RECONVERGENT B1 ;  /* 0x0000000000017941 */ /* 0x000fea0003800200 */
.L_x_1:
[----:B------:R-:W-:Y:S02]  /*02d0*/  IMAD.SHL.U32 R4, R4, 0x2, RZ ;  /* 0x0000000204047824 */ /* 0x000fe400078e00ff */
[----:B0-----:R-:W-:-:S03]  /*02e0*/  IMAD R0, R6, R11, RZ ;  /* 0x0000000b06007224 */ /* 0x001fc600078e02ff */
[----:B------:R-:W-:Y:S02]  /*02f0*/  ISETP.GE.AND P0, PT, R4, R11, PT ;  /* 0x0000000b0400720c */ /* 0x000fe40003f06270 */
[----:B------:R-:W-:Y:S02]  /*0300*/  LEA R5, R0, R7, 0x2 ;  /* 0x0000000700057211 */ /* 0x000fe400078e10ff */
[----:B------:R-:W-:-:S03]  /*0310*/  MOV R0, R6 ;  /* 0x0000000600007202 */ /* 0x000fc60000000f00 */
[----:B-1----:R1:W-:Y:S01]  /*0320*/  STS [R5], R8 ;  /* 0x0000000805007388 */ /* 0x0023e20000000800 */
[----:B------:R-:W-:Y:S06]  /*0330*/  BAR.SYNC.DEFER_BLOCKING 0x0 ;  /* 0x0000000000007b1d */ /* 0x000fec0000010000 */
[----:B------:R-:W-:Y:S05]  /*0340*/  @!P0 BRA `(.L_x_4) ;  /* 0xfffffffc00988947 */ /* 0x000fea000383ffff */
[----:B------:R-:W-:Y:S05]  /*0350*/  BSYNC.RECONVERGENT B0 ;  /* 0x0000000000007941 */ /* 0x000fea0003800200 */
.L_x_0:
[----:B------:R-:W-:-:S04]  /*0360*/  IMAD R6, R6, R11, RZ ;  /* 0x0000000b06067224 */ /* 0x000fc800078e02ff */
[----:B------:R-:W-:-:S05]  /*0370*/  IMAD R6, R6, 0x4, R7 ;  /* 0x0000000406067824 */ /* 0x000fca00078e0207 */
[----:B-1----:R-:W1:Y:S04]  /*0380*/  LDS R5, [R6] ;  /* 0x0000000006057984 */ /* 0x002e680000000800 */
[----:B-1----:R-:W-:Y:S01]  /*0390*/  STG.E desc[UR6][R2.64], R5 ;  /* 0x0000000502007986 */ /* 0x002fe2000c101906 */
[----:B------:R-:W-:Y:S05]  /*03a0*/  EXIT ;  /* 0x000000000000794d */ /* 0x000fea0003800000 */
.L_x_5:
[----:B------:R-:W-:-:S00]  /*03b0*/  BRA `(.L_x_5) ;  /* 0xfffffffc00fc7947 */ /* 0x000fc0000383ffff */
[----:B------:R-:W-:-:S00]  /*03c0*/  NOP ;  /* 0x0000000000007918 */ /* 0x000fc00000000000 */
        /* <DEDUP_REMOVED lines=11> */
.L_x_6:


//--------------------- .nv.shared._Z13parallel_scanPfS_i --------------------------
	.section	.nv.shared._Z13parallel_scanPfS_i,"aw",@nobits
	.sectionflags	@""
	.align	16
	.zero		1024


//--------------------- .nv.shared.reserved.0     --------------------------
	.section	.nv.shared.reserved.0,"aw",@nobits
	.weak		__nv_reservedSMEM_offset_0_alias
	.size		__nv_reservedSMEM_offset_0_alias, 0, 64
	.other		__nv_reservedSMEM_offset_0_alias,@"STO_CUDA_RESERVED_SHARED STV_DEFAULT"
__nv_reservedSMEM_offset_0_alias:
	.zero		0
	.zero		64


//--------------------- .nv.constant0._Z13parallel_scanPfS_i --------------------------
	.section	.nv.constant0._Z13parallel_scanPfS_i,"a",@progbits
	.sectionflags	@""
	.align	4
.nv.constant0._Z13parallel_scanPfS_i:
	.zero		916


//--------------------- SYMBOLS --------------------------

	.type		.nv.reservedSmem.offset0,@object
	.size		.nv.reservedSmem.offset0,0x4
	.type		.nv.reservedSmem.cap,@object
	.size		.nv.reservedSmem.cap,0x4
